//
// Generated by NVIDIA NVVM Compiler
//
// Compiler Build ID: CL-36424714
// Cuda compilation tools, release 13.0, V13.0.88
// Based on NVVM 20.0.0
//

.version 9.0
.target sm_100
.address_size 64

	// .globl	_Z6vecAddPiS_S_S_i

.visible .entry _Z6vecAddPiS_S_S_i(
	.param .u64 .ptr .align 1 _Z6vecAddPiS_S_S_i_param_0,
	.param .u64 .ptr .align 1 _Z6vecAddPiS_S_S_i_param_1,
	.param .u64 .ptr .align 1 _Z6vecAddPiS_S_S_i_param_2,
	.param .u64 .ptr .align 1 _Z6vecAddPiS_S_S_i_param_3,
	.param .u32 _Z6vecAddPiS_S_S_i_param_4
)
{
	.reg .pred 	%p<2>;
	.reg .b32 	%r<11>;
	.reg .b64 	%rd<14>;

	ld.param.u64 	%rd1, [_Z6vecAddPiS_S_S_i_param_0];
	ld.param.u64 	%rd2, [_Z6vecAddPiS_S_S_i_param_1];
	ld.param.u64 	%rd3, [_Z6vecAddPiS_S_S_i_param_2];
	ld.param.u64 	%rd4, [_Z6vecAddPiS_S_S_i_param_3];
	ld.param.u32 	%r2, [_Z6vecAddPiS_S_S_i_param_4];
	mov.u32 	%r3, %tid.x;
	mov.u32 	%r4, %ntid.x;
	mov.u32 	%r5, %ctaid.x;
	mad.lo.s32 	%r1, %r4, %r5, %r3;
	setp.ge.s32 	%p1, %r1, %r2;
	@%p1 bra 	$L__BB0_2;
	cvta.to.global.u64 	%rd5, %rd1;
	cvta.to.global.u64 	%rd6, %rd2;
	cvta.to.global.u64 	%rd7, %rd3;
	cvta.to.global.u64 	%rd8, %rd4;
	mul.wide.s32 	%rd9, %r1, 4;
	add.s64 	%rd10, %rd5, %rd9;
	ld.global.u32 	%r6, [%rd10];
	add.s64 	%rd11, %rd6, %rd9;
	ld.global.u32 	%r7, [%rd11];
	add.s32 	%r8, %r7, %r6;
	add.s64 	%rd12, %rd7, %rd9;
	ld.global.u32 	%r9, [%rd12];
	add.s32 	%r10, %r8, %r9;
	add.s64 	%rd13, %rd8, %rd9;
	st.global.u32 	[%rd13], %r10;
$L__BB0_2:
	ret;

}


// ===== COMPILED SASS (sm_100) =====

	.target	sm_100

	.elftype	@"ET_EXEC"


//--------------------- .note.nv.tkinfo           --------------------------
	.section	.note.nv.tkinfo,"",@"SHT_NOTE"
	.sectionflags	@"SHF_NOTE_NV_TKINFO"
	.tkinfo
        /*0018*/ 	.word	0x00000002
        /*0030*/ 	.string	""
        /*0030*/ 	.string	"ptxas"
        /*0030*/ 	.string	"Cuda compilation tools, release 13.0, V13.0.88"
        /*0030*/ 	.string	"Build cuda_13.0.r13.0/compiler.36424714_0"
        /*0030*/ 	.string	"-arch sm_100 -m 64 "



//--------------------- .note.nv.cuinfo           --------------------------
	.section	.note.nv.cuinfo,"",@"SHT_NOTE"
	.sectionflags	@"SHF_NOTE_NV_CUINFO"
        /*0018*/ 	.short	0x0002
        /*001a*/ 	.short	0x0064
        /*001c*/ 	.short	0x0082
	.zero		2


//--------------------- .nv.info                  --------------------------
	.section	.nv.info,"",@"SHT_CUDA_INFO"
	.align	4


	//----- nvinfo : EIATTR_REGCOUNT
	.align		4
        /*0000*/ 	.byte	0x04, 0x2f
        /*0002*/ 	.short	(.L_1 - .L_0)
	.align		4
.L_0:
        /*0004*/ 	.word	index@(_Z6vecAddPiS_S_S_i)
        /*0008*/ 	.word	0x0000000e


	//----- nvinfo : EIATTR_FRAME_SIZE
	.align		4
.L_1:
        /*000c*/ 	.byte	0x04, 0x11
        /*000e*/ 	.short	(.L_3 - .L_2)
	.align		4
.L_2:
        /*0010*/ 	.word	index@(_Z6vecAddPiS_S_S_i)
        /*0014*/ 	.word	0x00000000


	//----- nvinfo : EIATTR_MIN_STACK_SIZE
	.align		4
.L_3:
        /*0018*/ 	.byte	0x04, 0x12
        /*001a*/ 	.short	(.L_5 - .L_4)
	.align		4
.L_4:
        /*001c*/ 	.word	index@(_Z6vecAddPiS_S_S_i)
        /*0020*/ 	.word	0x00000000
.L_5:


//--------------------- .nv.compat                --------------------------
	.section	.nv.compat,"",@"SHT_CUDA_COMPAT_INFO"
	.align	4
        /*0000*/ 	.byte	0x02, 0x09, 0x00, 0x00, 0x02, 0x02, 0x01, 0x00, 0x02, 0x05, 0x05, 0x00, 0x03, 0x07, 0x01, 0x01
        /*0010*/ 	.byte	0x02, 0x03, 0x00, 0x00, 0x02, 0x06, 0x01, 0x00, 0x04, 0x0b, 0x08, 0x00, 0x09, 0x00, 0x00, 0x00
        /*0020*/ 	.byte	0x00, 0x00, 0x00, 0x00


//--------------------- .nv.info._Z6vecAddPiS_S_S_i --------------------------
	.section	.nv.info._Z6vecAddPiS_S_S_i,"",@"SHT_CUDA_INFO"
	.sectionflags	@""
	.align	4


	//----- nvinfo : EIATTR_CUDA_API_VERSION
	.align		4
        /*0000*/ 	.byte	0x04, 0x37
        /*0002*/ 	.short	(.L_7 - .L_6)
.L_6:
        /*0004*/ 	.word	0x00000082


	//----- nvinfo : EIATTR_KPARAM_INFO
	.align		4
.L_7:
        /*0008*/ 	.byte	0x04, 0x17
        /*000a*/ 	.short	(.L_9 - .L_8)
.L_8:
        /*000c*/ 	.word	0x00000000
        /*0010*/ 	.short	0x0004
        /*0012*/ 	.short	0x0020
        /*0014*/ 	.byte	0x00, 0xf0, 0x11, 0x00


	//----- nvinfo : EIATTR_KPARAM_INFO
	.align		4
.L_9:
        /*0018*/ 	.byte	0x04, 0x17
        /*001a*/ 	.short	(.L_11 - .L_10)
.L_10:
        /*001c*/ 	.word	0x00000000
        /*0020*/ 	.short	0x0003
        /*0022*/ 	.short	0x0018
        /*0024*/ 	.byte	0x00, 0xf5, 0x21, 0x00


	//----- nvinfo : EIATTR_KPARAM_INFO
	.align		4
.L_11:
        /*0028*/ 	.byte	0x04, 0x17
        /*002a*/ 	.short	(.L_13 - .L_12)
.L_12:
        /*002c*/ 	.word	0x00000000
        /*0030*/ 	.short	0x0002
        /*0032*/ 	.short	0x0010
        /*0034*/ 	.byte	0x00, 0xf5, 0x21, 0x00


	//----- nvinfo : EIATTR_KPARAM_INFO
	.align		4
.L_13:
        /*0038*/ 	.byte	0x04, 0x17
        /*003a*/ 	.short	(.L_15 - .L_14)
.L_14:
        /*003c*/ 	.word	0x00000000
        /*0040*/ 	.short	0x0001
        /*0042*/ 	.short	0x0008
        /*0044*/ 	.byte	0x00, 0xf5, 0x21, 0x00


	//----- nvinfo : EIATTR_KPARAM_INFO
	.align		4
.L_15:
        /*0048*/ 	.byte	0x04, 0x17
        /*004a*/ 	.short	(.L_17 - .L_16)
.L_16:
        /*004c*/ 	.word	0x00000000
        /*0050*/ 	.short	0x0000
        /*0052*/ 	.short	0x0000
        /*0054*/ 	.byte	0x00, 0xf5, 0x21, 0x00


	//----- nvinfo : EIATTR_SPARSE_MMA_MASK
	.align		4
.L_17:
        /*0058*/ 	.byte	0x03, 0x50
        /*005a*/ 	.short	0x0000


	//----- nvinfo : EIATTR_MAXREG_COUNT
	.align		4
        /*005c*/ 	.byte	0x03, 0x1b
        /*005e*/ 	.short	0x00ff


	//----- nvinfo : EIATTR_MERCURY_ISA_VERSION
	.align		4
        /*0060*/ 	.byte	0x03, 0x5f
        /*0062*/ 	.short	0x0101


	//----- nvinfo : EIATTR_VRC_CTA_INIT_COUNT
	.align		4
        /*0064*/ 	.byte	0x02, 0x4a
	.zero		1
	.zero		1


	//----- nvinfo : EIATTR_EXIT_INSTR_OFFSETS
	.align		4
        /*0068*/ 	.byte	0x04, 0x1c
        /*006a*/ 	.short	(.L_19 - .L_18)


	//   ....[0]....
.L_18:
        /*006c*/ 	.word	0x00000070


	//   ....[1]....
        /*0070*/ 	.word	0x00000160


	//----- nvinfo : EIATTR_CBANK_PARAM_SIZE
	.align		4
.L_19:
        /*0074*/ 	.byte	0x03, 0x19
        /*0076*/ 	.short	0x0024


	//----- nvinfo : EIATTR_PARAM_CBANK
	.align		4
        /*0078*/ 	.byte	0x04, 0x0a
        /*007a*/ 	.short	(.L_21 - .L_20)
	.align		4
.L_20:
        /*007c*/ 	.word	index@(.nv.constant0._Z6vecAddPiS_S_S_i)
        /*0080*/ 	.short	0x0380
        /*0082*/ 	.short	0x0024


	//----- nvinfo : EIATTR_SW_WAR
	.align		4
.L_21:
        /*0084*/ 	.byte	0x04, 0x36
        /*0086*/ 	.short	(.L_23 - .L_22)
.L_22:
        /*0088*/ 	.word	0x00000008
.L_23:


//--------------------- .nv.callgraph             --------------------------
	.section	.nv.callgraph,"",@"SHT_CUDA_CALLGRAPH"
	.align	4
	.sectionentsize	8
	.align		4
        /*0000*/ 	.word	0x00000000
	.align		4
        /*0004*/ 	.word	0xffffffff
	.align		4
        /*0008*/ 	.word	0x00000000
	.align		4
        /*000c*/ 	.word	0xfffffffe
	.align		4
        /*0010*/ 	.word	0x00000000
	.align		4
        /*0014*/ 	.word	0xfffffffd
	.align		4
        /*0018*/ 	.word	0x00000000
	.align		4
        /*001c*/ 	.word	0xfffffffc


//--------------------- .text._Z6vecAddPiS_S_S_i  --------------------------
	.section	.text._Z6vecAddPiS_S_S_i,"ax",@progbits
	.align	128
        .global         _Z6vecAddPiS_S_S_i
        .type           _Z6vecAddPiS_S_S_i,@function
        .size           _Z6vecAddPiS_S_S_i,(.L_x_1 - _Z6vecAddPiS_S_S_i)
        .other          _Z6vecAddPiS_S_S_i,@"STO_CUDA_ENTRY STV_DEFAULT"
_Z6vecAddPiS_S_S_i:
.text._Z6vecAddPiS_S_S_i:
[----:B------:R-:W-:Y:S01]  /*0000*/  LDC R1, c[0x0][0x37c] ;  /* 0x0000df00ff017b82 */ /* 0x000fe20000000800 */
[----:B------:R-:W0:Y:S01]  /*0010*/  S2R R11, SR_TID.X ;  /* 0x00000000000b7919 */ /* 0x000e220000002100 */
[----:B------:R-:W0:Y:S01]  /*0020*/  LDCU UR4, c[0x0][0x360] ;  /* 0x00006c00ff0477ac */ /* 0x000e220008000800 */
[----:B------:R-:W0:Y:S01]  /*0030*/  S2R R0, SR_CTAID.X ;  /* 0x0000000000007919 */ /* 0x000e220000002500 */
[----:B------:R-:W1:Y:S01]  /*0040*/  LDCU UR5, c[0x0][0x3a0] ;  /* 0x00007400ff0577ac */ /* 0x000e620008000800 */
[----:B0-----:R-:W-:-:S05]  /*0050*/  IMAD R11, R0, UR4, R11 ;  /* 0x00000004000b7c24 */ /* 0x001fca000f8e020b */
[----:B-1----:R-:W-:-:S13]  /*0060*/  ISETP.GE.AND P0, PT, R11, UR5, PT ;  /* 0x000000050b007c0c */ /* 0x002fda000bf06270 */
[----:B------:R-:W-:Y:S05]  /*0070*/  @P0 EXIT ;  /* 0x000000000000094d */ /* 0x000fea0003800000 */
[----:B------:R-:W0:Y:S01]  /*0080*/  LDC.64 R2, c[0x0][0x380] ;  /* 0x0000e000ff027b82 */ /* 0x000e220000000a00 */
[----:B------:R-:W1:Y:S07]  /*0090*/  LDCU.64 UR4, c[0x0][0x358] ;  /* 0x00006b00ff0477ac */ /* 0x000e6e0008000a00 */
[----:B------:R-:W2:Y:S08]  /*00a0*/  LDC.64 R4, c[0x0][0x388] ;  /* 0x0000e200ff047b82 */ /* 0x000eb00000000a00 */
[----:B------:R-:W3:Y:S01]  /*00b0*/  LDC.64 R6, c[0x0][0x390] ;  /* 0x0000e400ff067b82 */ /* 0x000ee20000000a00 */
[----:B0-----:R-:W-:-:S07]  /*00c0*/  IMAD.WIDE R2, R11, 0x4, R2 ;  /* 0x000000040b027825 */ /* 0x001fce00078e0202 */
[----:B------:R-:W0:Y:S01]  /*00d0*/  LDC.64 R8, c[0x0][0x398] ;  /* 0x0000e600ff087b82 */ /* 0x000e220000000a00 */
[----:B-1----:R-:W4:Y:S01]  /*00e0*/  LDG.E R2, desc[UR4][R2.64] ;  /* 0x0000000402027981 */ /* 0x002f22000c1e1900 */
[----:B--2---:R-:W-:-:S06]  /*00f0*/  IMAD.WIDE R4, R11, 0x4, R4 ;  /* 0x000000040b047825 */ /* 0x004fcc00078e0204 */
[----:B------:R-:W4:Y:S01]  /*0100*/  LDG.E R5, desc[UR4][R4.64] ;  /* 0x0000000404057981 */ /* 0x000f22000c1e1900 */
[----:B---3--:R-:W-:-:S06]  /*0110*/  IMAD.WIDE R6, R11, 0x4, R6 ;  /* 0x000000040b067825 */ /* 0x008fcc00078e0206 */
[----:B------:R-:W4:Y:S01]  /*0120*/  LDG.E R6, desc[UR4][R6.64] ;  /* 0x0000000406067981 */ /* 0x000f22000c1e1900 */
[----:B0-----:R-:W-:Y:S01]  /*0130*/  IMAD.WIDE R8, R11, 0x4, R8 ;  /* 0x000000040b087825 */ /* 0x001fe200078e0208 */
[----:B----4-:R-:W-:-:S05]  /*0140*/  IADD3 R11, PT, PT, R6, R5, R2 ;  /* 0x00000005060b7210 */ /* 0x010fca0007ffe002 */
[----:B------:R-:W-:Y:S01]  /*0150*/  STG.E desc[UR4][R8.64], R11 ;  /* 0x0000000b08007986 */ /* 0x000fe2000c101904 */
[----:B------:R-:W-:Y:S05]  /*0160*/  EXIT ;  /* 0x000000000000794d */ /* 0x000fea0003800000 */
.L_x_0:
[----:B------:R-:W-:-:S00]  /*0170*/  BRA `(.L_x_0) ;  /* 0xfffffffc00fc7947 */ /* 0x000fc0000383ffff */
[----:B------:R-:W-:-:S00]  /*0180*/  NOP ;  /* 0x0000000000007918 */ /* 0x000fc00000000000 */
[----:B------:R-:W-:-:S00]  /*0190*/  NOP ;  /* 0x0000000000007918 */ /* 0x000fc00000000000 */
[----:B------:R-:W-:-:S00]  /*01a0*/  NOP ;  /* 0x0000000000007918 */ /* 0x000fc00000000000 */
[----:B------:R-:W-:-:S00]  /*01b0*/  NOP ;  /* 0x0000000000007918 */ /* 0x000fc00000000000 */
[----:B------:R-:W-:-:S00]  /*01c0*/  NOP ;  /* 0x0000000000007918 */ /* 0x000fc00000000000 */
[----:B------:R-:W-:-:S00]  /*01d0*/  NOP ;  /* 0x0000000000007918 */ /* 0x000fc00000000000 */
[----:B------:R-:W-:-:S00]  /*01e0*/  NOP ;  /* 0x0000000000007918 */ /* 0x000fc00000000000 */
[----:B------:R-:W-:-:S00]  /*01f0*/  NOP ;  /* 0x0000000000007918 */ /* 0x000fc00000000000 */
.L_x_1:


//--------------------- .nv.shared.reserved.0     --------------------------
	.section	.nv.shared.reserved.0,"aw",@nobits
	.weak		__nv_reservedSMEM_offset_0_alias
	.size		__nv_reservedSMEM_offset_0_alias, 0, 64
	.other		__nv_reservedSMEM_offset_0_alias,@"STO_CUDA_RESERVED_SHARED STV_DEFAULT"
__nv_reservedSMEM_offset_0_alias:
	.zero		0
	.zero		64


//--------------------- .nv.constant0._Z6vecAddPiS_S_S_i --------------------------
	.section	.nv.constant0._Z6vecAddPiS_S_S_i,"a",@progbits
	.sectionflags	@""
	.align	4
.nv.constant0._Z6vecAddPiS_S_S_i:
	.zero		932


//--------------------- SYMBOLS --------------------------

	.type		.nv.reservedSmem.offset0,@object
	.size		.nv.reservedSmem.offset0,0x4
